	.headerflags	@"EF_CUDA_TEXMODE_UNIFIED EF_CUDA_64BIT_ADDRESS EF_CUDA_ACCELERATORS EF_CUDA_SM90 EF_CUDA_VIRTUAL_SM(EF_CUDA_SM90)"
	.elftype	@"ET_EXEC"


//--------------------- .nv.info                  --------------------------
	.section	.nv.info,"",@"SHT_CUDA_INFO"
	.align	4


	//----- nvinfo : EIATTR_REGCOUNT
	.align		4
        /*0000*/ 	.byte	0x04, 0x2f
        /*0002*/ 	.short	(.L_2 - .L_1)
	.align		4
.L_1:
        /*0004*/ 	.word	index@(triton_poi_fused_convolution_elu_16)
        /*0008*/ 	.word	0x0000000e


	//----- nvinfo : EIATTR_MIN_STACK_SIZE
	.align		4
.L_2:
        /*000c*/ 	.byte	0x04, 0x12
        /*000e*/ 	.short	(.L_4 - .L_3)
	.align		4
.L_3:
        /*0010*/ 	.word	index@(triton_poi_fused_convolution_elu_16)
        /*0014*/ 	.word	0x00000000


	//----- nvinfo : EIATTR_FRAME_SIZE
	.align		4
.L_4:
        /*0018*/ 	.byte	0x04, 0x11
        /*001a*/ 	.short	(.L_6 - .L_5)
	.align		4
.L_5:
        /*001c*/ 	.word	index@(triton_poi_fused_convolution_elu_16)
        /*0020*/ 	.word	0x00000000


	//----- nvinfo : EIATTR_MIN_STACK_SIZE
	.align		4
.L_6:
        /*0024*/ 	.byte	0x04, 0x12
        /*0026*/ 	.short	(.L_8 - .L_7)
	.align		4
.L_7:
        /*0028*/ 	.word	index@(triton_poi_fused_convolution_elu_16)
        /*002c*/ 	.word	0x00000000
.L_8:


//--------------------- .nv.info.triton_poi_fused_convolution_elu_16 --------------------------
	.section	.nv.info.triton_poi_fused_convolution_elu_16,"",@"SHT_CUDA_INFO"
	.sectionflags	@""
	.align	4


	//----- nvinfo : EIATTR_CUDA_API_VERSION
	.align		4
        /*0000*/ 	.byte	0x04, 0x37
        /*0002*/ 	.short	(.L_10 - .L_9)
.L_9:
        /*0004*/ 	.word	0x0000007c


	//----- nvinfo : EIATTR_KPARAM_INFO
	.align		4
.L_10:
        /*0008*/ 	.byte	0x04, 0x17
        /*000a*/ 	.short	(.L_12 - .L_11)
.L_11:
        /*000c*/ 	.word	0x00000000
        /*0010*/ 	.short	0x0002
        /*0012*/ 	.short	0x0010
        /*0014*/ 	.byte	0x00, 0xf0, 0x11, 0x00


	//----- nvinfo : EIATTR_KPARAM_INFO
	.align		4
.L_12:
        /*0018*/ 	.byte	0x04, 0x17
        /*001a*/ 	.short	(.L_14 - .L_13)
.L_13:
        /*001c*/ 	.word	0x00000000
        /*0020*/ 	.short	0x0001
        /*0022*/ 	.short	0x0008
        /*0024*/ 	.byte	0x00, 0xf4, 0x21, 0x00


	//----- nvinfo : EIATTR_KPARAM_INFO
	.align		4
.L_14:
        /*0028*/ 	.byte	0x04, 0x17
        /*002a*/ 	.short	(.L_16 - .L_15)
.L_15:
        /*002c*/ 	.word	0x00000000
        /*0030*/ 	.short	0x0000
        /*0032*/ 	.short	0x0000
        /*0034*/ 	.byte	0x00, 0xf4, 0x21, 0x00


	//----- nvinfo : EIATTR_SPARSE_MMA_MASK
	.align		4
.L_16:
        /*0038*/ 	.byte	0x03, 0x50
        /*003a*/ 	.short	0x0000


	//----- nvinfo : EIATTR_MAXREG_COUNT
	.align		4
        /*003c*/ 	.byte	0x03, 0x1b
        /*003e*/ 	.short	0x00ff


	//----- nvinfo : EIATTR_EXIT_INSTR_OFFSETS
	.align		4
        /*0040*/ 	.byte	0x04, 0x1c
        /*0042*/ 	.short	(.L_18 - .L_17)


	//   ....[0]....
.L_17:
        /*0044*/ 	.word	0x000002f0


	//----- nvinfo : EIATTR_REQNTID
	.align		4
.L_18:
        /*0048*/ 	.byte	0x04, 0x10
        /*004a*/ 	.short	(.L_20 - .L_19)
.L_19:
        /*004c*/ 	.word	0x00000080
        /*0050*/ 	.word	0x00000001
        /*0054*/ 	.word	0x00000001


	//----- nvinfo : EIATTR_CBANK_PARAM_SIZE
	.align		4
.L_20:
        /*0058*/ 	.byte	0x03, 0x19
        /*005a*/ 	.short	0x0014


	//----- nvinfo : EIATTR_PARAM_CBANK
	.align		4
        /*005c*/ 	.byte	0x04, 0x0a
        /*005e*/ 	.short	(.L_22 - .L_21)
	.align		4
.L_21:
        /*0060*/ 	.word	index@(.nv.constant0.triton_poi_fused_convolution_elu_16)
        /*0064*/ 	.short	0x0210
        /*0066*/ 	.short	0x0014


	//----- nvinfo : EIATTR_SW_WAR
	.align		4
.L_22:
        /*0068*/ 	.byte	0x04, 0x36
        /*006a*/ 	.short	(.L_24 - .L_23)
.L_23:
        /*006c*/ 	.word	0x00000008
.L_24:


//--------------------- .nv.callgraph             --------------------------
	.section	.nv.callgraph,"",@"SHT_CUDA_CALLGRAPH"
	.align	4
	.sectionentsize	8
	.align		4
        /*0000*/ 	.word	0x00000000
	.align		4
        /*0004*/ 	.word	0xffffffff
	.align		4
        /*0008*/ 	.word	0x00000000
	.align		4
        /*000c*/ 	.word	0xfffffffe
	.align		4
        /*0010*/ 	.word	0x00000000
	.align		4
        /*0014*/ 	.word	0xfffffffd
	.align		4
        /*0018*/ 	.word	0x00000000
	.align		4
        /*001c*/ 	.word	0xfffffffc


//--------------------- .nv.constant4             --------------------------
	.section	.nv.constant4,"a",@progbits
	.align	8
	.align		8
.nv.constant4:
        /*0000*/ 	.dword	_$_str


//--------------------- .text.triton_poi_fused_convolution_elu_16 --------------------------
	.section	.text.triton_poi_fused_convolution_elu_16,"ax",@progbits
	.align	128
        .global         triton_poi_fused_convolution_elu_16
        .type           triton_poi_fused_convolution_elu_16,@function
        .size           triton_poi_fused_convolution_elu_16,(.L_x_1 - triton_poi_fused_convolution_elu_16)
        .other          triton_poi_fused_convolution_elu_16,@"STO_CUDA_ENTRY STV_DEFAULT"
triton_poi_fused_convolution_elu_16:
.text.triton_poi_fused_convolution_elu_16:
[----:B------:R-:W-:Y:S01]  /*0000*/  LDC R1, c[0x0][0x28] ;  /* 0x00000a00ff017b82 */ /* 0x000fe20000000800 */
[----:B------:R-:W1:Y:S07]  /*0010*/  S2R R0, SR_TID.X ;  /* 0x0000000000007919 */ /* 0x000e6e0000002100 */
[----:B------:R-:W2:Y:S01]  /*0020*/  LDC.64 R4, c[0x0][0x218] ;  /* 0x00008600ff047b82 */ /* 0x000ea20000000a00 */
[----:B------:R-:W-:Y:S01]  /*0030*/  ULDC.64 UR4, c[0x0][0x208] ;  /* 0x0000820000047ab9 */ /* 0x000fe20000000a00 */
[----:B------:R-:W3:Y:S06]  /*0040*/  S2R R7, SR_CTAID.X ;  /* 0x0000000000077919 */ /* 0x000eec0000002500 */
[----:B------:R-:W4:Y:S01]  /*0050*/  LDC.64 R2, c[0x0][0x210] ;  /* 0x00008400ff027b82 */ /* 0x000f220000000a00 */
[----:B-1----:R-:W-:-:S02]  /*0060*/  LOP3.LUT R0, R0, 0x7f, RZ, 0xc0, !PT ;  /* 0x0000007f00007812 */ /* 0x002fc400078ec0ff */
[----:B---3--:R-:W-:Y:S02]  /*0070*/  SHF.R.S32.HI R6, RZ, 0x18, R7 ;  /* 0x00000018ff067819 */ /* 0x008fe40000011407 */
[----:B------:R-:W-:Y:S02]  /*0080*/  LEA R7, R7, R0, 0x7 ;  /* 0x0000000007077211 */ /* 0x000fe400078e38ff */
[----:B------:R-:W-:-:S03]  /*0090*/  SGXT R0, R6, 0x1 ;  /* 0x000000010600781a */ /* 0x000fc60000000200 */
[----:B----4-:R-:W-:Y:S01]  /*00a0*/  IMAD.WIDE R2, R7, 0x4, R2 ;  /* 0x0000000407027825 */ /* 0x010fe200078e0202 */
[----:B------:R-:W-:-:S04]  /*00b0*/  LEA.HI R0, R0, R7, RZ, 0x4 ;  /* 0x0000000700007211 */ /* 0x000fc800078f20ff */
[----:B------:R-:W-:-:S04]  /*00c0*/  LOP3.LUT R0, R0, 0xfffffff0, RZ, 0xc0, !PT ;  /* 0xfffffff000007812 */ /* 0x000fc800078ec0ff */
[----:B------:R-:W-:Y:S02]  /*00d0*/  IADD3 R9, R7, -R0, RZ ;  /* 0x8000000007097210 */ /* 0x000fe40007ffe0ff */
[----:B------:R-:W3:Y:S03]  /*00e0*/  LDG.E R0, desc[UR4][R2.64] ;  /* 0x0000000402007981 */ /* 0x000ee6000c1e1900 */
[----:B--2---:R-:W-:-:S06]  /*00f0*/  IMAD.WIDE R4, R9, 0x4, R4 ;  /* 0x0000000409047825 */ /* 0x004fcc00078e0204 */
[----:B------:R-:W3:Y:S01]  /*0100*/  LDG.E.EL R5, desc[UR4][R4.64] ;  /* 0x0000000404057981 */ /* 0x000ee2000c2e1900 */
[----:B------:R-:W-:Y:S01]  /*0110*/  HFMA2.MMA R11, -RZ, RZ, 0.83837890625, -4044 ;  /* 0x3ab5ebe6ff0b7435 */ /* 0x000fe200000001ff */
[----:B---3--:R-:W-:-:S04]  /*0120*/  FADD R6, R0, R5 ;  /* 0x0000000500067221 */ /* 0x008fc80000000000 */
[----:B------:R-:W-:-:S06]  /*0130*/  FMUL R7, R6, 1.4426950216293334961 ;  /* 0x3fb8aa3b06077820 */ /* 0x000fcc0000400000 */
[----:B------:R-:W1:Y:S01]  /*0140*/  FRND R7, R7 ;  /* 0x0000000700077307 */ /* 0x000e620000201000 */
[----:B------:R-:W-:-:S05]  /*0150*/  FADD.FTZ R8, |R6|, -RZ ;  /* 0x800000ff06087221 */ /* 0x000fca0000010200 */
[----:B------:R-:W-:-:S04]  /*0160*/  FSETP.GEU.AND P0, PT, R8, 0.40999999642372131348, PT ;  /* 0x3ed1eb850800780b */ /* 0x000fc80003f0e000 */
[----:B-1----:R-:W-:-:S05]  /*0170*/  FSEL R9, R7, RZ, P0 ;  /* 0x000000ff07097208 */ /* 0x002fca0000000000 */
[C---:B------:R-:W-:Y:S01]  /*0180*/  FFMA.FTZ R8, -R9.reuse, 0.693145751953125, R6 ;  /* 0x3f31720009087823 */ /* 0x040fe20000010106 */
[----:B------:R-:W-:-:S03]  /*0190*/  FSETP.NEU.AND P1, PT, R9, 128, PT ;  /* 0x430000000900780b */ /* 0x000fc60003f2d000 */
[C---:B------:R-:W-:Y:S01]  /*01a0*/  FFMA.FTZ R8, -R9.reuse, 1.428606765330187045e-06, R8 ;  /* 0x35bfbe8e09087823 */ /* 0x040fe20000010108 */
[----:B------:R-:W-:-:S03]  /*01b0*/  FSEL R9, R9, 127, P1 ;  /* 0x42fe000009097808 */ /* 0x000fc60000800000 */
[C---:B------:R-:W-:Y:S01]  /*01c0*/  FFMA.FTZ R11, R8.reuse, R11, 0.0083824126049876213074 ;  /* 0x3c095663080b7423 */ /* 0x040fe2000001000b */
[----:B------:R-:W1:Y:S03]  /*01d0*/  MUFU.EX2 R4, R9 ;  /* 0x0000000900047308 */ /* 0x000e660000000800 */
[----:B------:R-:W-:-:S04]  /*01e0*/  FFMA.FTZ R11, R8, R11, 0.041667830199003219604 ;  /* 0x3d2aabe3080b7423 */ /* 0x000fc8000001000b */
[----:B------:R-:W-:-:S04]  /*01f0*/  FFMA.FTZ R11, R8, R11, 0.16666397452354431152 ;  /* 0x3e2aa9f6080b7423 */ /* 0x000fc8000001000b */
[----:B------:R-:W-:-:S04]  /*0200*/  FFMA.FTZ R11, R8, R11, 0.49999994039535522461 ;  /* 0x3efffffe080b7423 */ /* 0x000fc8000001000b */
[----:B------:R-:W-:Y:S01]  /*0210*/  FMUL R11, R8, R11 ;  /* 0x0000000b080b7220 */ /* 0x000fe20000400000 */
[----:B-1----:R-:W-:-:S03]  /*0220*/  FADD R7, R4, -1 ;  /* 0xbf80000004077421 */ /* 0x002fc60000000000 */
[----:B------:R-:W-:Y:S01]  /*0230*/  FFMA.FTZ R11, R8, R11, R8 ;  /* 0x0000000b080b7223 */ /* 0x000fe20000010008 */
[----:B------:R-:W-:-:S03]  /*0240*/  FSETP.NEU.AND P0, PT, R6, RZ, PT ;  /* 0x000000ff0600720b */ /* 0x000fc60003f0d000 */
[----:B------:R-:W-:-:S04]  /*0250*/  FFMA.FTZ R4, R4, R11, R7 ;  /* 0x0000000b04047223 */ /* 0x000fc80000010007 */
[----:B------:R-:W-:Y:S01]  /*0260*/  @!P1 FADD R4, R4, R4 ;  /* 0x0000000404049221 */ /* 0x000fe20000000000 */
[C---:B------:R-:W-:Y:S02]  /*0270*/  FSETP.GT.AND P1, PT, R9.reuse, 128, PT ;  /* 0x430000000900780b */ /* 0x040fe40003f24000 */
[----:B------:R-:W-:Y:S02]  /*0280*/  FSETP.GEU.AND P2, PT, R9, -25, PT ;  /* 0xc1c800000900780b */ /* 0x000fe40003f4e000 */
[----:B------:R-:W-:-:S04]  /*0290*/  FSEL R4, R4, +INF , !P1 ;  /* 0x7f80000004047808 */ /* 0x000fc80004800000 */
[----:B------:R-:W-:Y:S01]  /*02a0*/  FSEL R7, R4, -1, P2 ;  /* 0xbf80000004077808 */ /* 0x000fe20001000000 */
[----:B------:R-:W-:Y:S01]  /*02b0*/  @!P0 FADD R7, R6, R6 ;  /* 0x0000000606078221 */ /* 0x000fe20000000000 */
[----:B------:R-:W-:-:S04]  /*02c0*/  FSETP.GT.AND P0, PT, R0, -R5, PT ;  /* 0x800000050000720b */ /* 0x000fc80003f04000 */
[----:B------:R-:W-:-:S05]  /*02d0*/  FSEL R7, R6, R7, P0 ;  /* 0x0000000706077208 */ /* 0x000fca0000000000 */
[----:B------:R-:W-:Y:S01]  /*02e0*/  STG.E desc[UR4][R2.64], R7 ;  /* 0x0000000702007986 */ /* 0x000fe2000c101904 */
[----:B------:R-:W-:Y:S05]  /*02f0*/  EXIT ;  /* 0x000000000000794d */ /* 0x000fea0003800000 */
.L_x_0:
[----:B------:R-:W-:-:S00]  /*0300*/  BRA `(.L_x_0) ;  /* 0xfffffffc00fc7947 */ /* 0x000fc0000383ffff */
[----:B------:R-:W-:-:S00]  /*0310*/  NOP ;  /* 0x0000000000007918 */ /* 0x000fc00000000000 */
        /* <DEDUP_REMOVED lines=14> */
.L_x_1:


//--------------------- .nv.global.init           --------------------------
	.section	.nv.global.init,"aw",@progbits
.nv.global.init:
	.type		_$_str,@object
	.size		_$_str,(.L_0 - _$_str)
_$_str:
        /*0000*/ 	.byte	0x5f, 0x5f, 0x43, 0x55, 0x44, 0x41, 0x5f, 0x46, 0x54, 0x5a, 0x00
.L_0:


//--------------------- .nv.constant0.triton_poi_fused_convolution_elu_16 --------------------------
	.section	.nv.constant0.triton_poi_fused_convolution_elu_16,"a",@progbits
	.sectionflags	@""
	.align	4
.nv.constant0.triton_poi_fused_convolution_elu_16:
	.zero		548
